//
// Generated by NVIDIA NVVM Compiler
//
// Compiler Build ID: CL-36424714
// Cuda compilation tools, release 13.0, V13.0.88
// Based on NVVM 20.0.0
//

.version 9.0
.target sm_100
.address_size 64

	// .globl	_Z20embedding_fwd_kernelPKfPKiPfiii

.visible .entry _Z20embedding_fwd_kernelPKfPKiPfiii(
	.param .u64 .ptr .align 1 _Z20embedding_fwd_kernelPKfPKiPfiii_param_0,
	.param .u64 .ptr .align 1 _Z20embedding_fwd_kernelPKfPKiPfiii_param_1,
	.param .u64 .ptr .align 1 _Z20embedding_fwd_kernelPKfPKiPfiii_param_2,
	.param .u32 _Z20embedding_fwd_kernelPKfPKiPfiii_param_3,
	.param .u32 _Z20embedding_fwd_kernelPKfPKiPfiii_param_4,
	.param .u32 _Z20embedding_fwd_kernelPKfPKiPfiii_param_5
)
{


	ret;

}
	// .globl	_Z20embedding_bwd_kernelPKfS0_Pfii
.visible .entry _Z20embedding_bwd_kernelPKfS0_Pfii(
	.param .u64 .ptr .align 1 _Z20embedding_bwd_kernelPKfS0_Pfii_param_0,
	.param .u64 .ptr .align 1 _Z20embedding_bwd_kernelPKfS0_Pfii_param_1,
	.param .u64 .ptr .align 1 _Z20embedding_bwd_kernelPKfS0_Pfii_param_2,
	.param .u32 _Z20embedding_bwd_kernelPKfS0_Pfii_param_3,
	.param .u32 _Z20embedding_bwd_kernelPKfS0_Pfii_param_4
)
{


	ret;

}


// ===== COMPILED SASS (sm_100) =====

	.target	sm_100

	.elftype	@"ET_EXEC"


//--------------------- .note.nv.tkinfo           --------------------------
	.section	.note.nv.tkinfo,"",@"SHT_NOTE"
	.sectionflags	@"SHF_NOTE_NV_TKINFO"
	.tkinfo
        /*0018*/ 	.word	0x00000002
        /*0030*/ 	.string	""
        /*0030*/ 	.string	"ptxas"
        /*0030*/ 	.string	"Cuda compilation tools, release 13.0, V13.0.88"
        /*0030*/ 	.string	"Build cuda_13.0.r13.0/compiler.36424714_0"
        /*0030*/ 	.string	"-arch sm_100 -m 64 "



//--------------------- .note.nv.cuinfo           --------------------------
	.section	.note.nv.cuinfo,"",@"SHT_NOTE"
	.sectionflags	@"SHF_NOTE_NV_CUINFO"
        /*0018*/ 	.short	0x0002
        /*001a*/ 	.short	0x0064
        /*001c*/ 	.short	0x0082
	.zero		2


//--------------------- .nv.info                  --------------------------
	.section	.nv.info,"",@"SHT_CUDA_INFO"
	.align	4


	//----- nvinfo : EIATTR_REGCOUNT
	.align		4
        /*0000*/ 	.byte	0x04, 0x2f
        /*0002*/ 	.short	(.L_1 - .L_0)
	.align		4
.L_0:
        /*0004*/ 	.word	index@(_Z20embedding_fwd_kernelPKfPKiPfiii)
        /*0008*/ 	.word	0x00000004


	//----- nvinfo : EIATTR_FRAME_SIZE
	.align		4
.L_1:
        /*000c*/ 	.byte	0x04, 0x11
        /*000e*/ 	.short	(.L_3 - .L_2)
	.align		4
.L_2:
        /*0010*/ 	.word	index@(_Z20embedding_fwd_kernelPKfPKiPfiii)
        /*0014*/ 	.word	0x00000000


	//----- nvinfo : EIATTR_REGCOUNT
	.align		4
.L_3:
        /*0018*/ 	.byte	0x04, 0x2f
        /*001a*/ 	.short	(.L_5 - .L_4)
	.align		4
.L_4:
        /*001c*/ 	.word	index@(_Z20embedding_bwd_kernelPKfS0_Pfii)
        /*0020*/ 	.word	0x00000004


	//----- nvinfo : EIATTR_FRAME_SIZE
	.align		4
.L_5:
        /*0024*/ 	.byte	0x04, 0x11
        /*0026*/ 	.short	(.L_7 - .L_6)
	.align		4
.L_6:
        /*0028*/ 	.word	index@(_Z20embedding_bwd_kernelPKfS0_Pfii)
        /*002c*/ 	.word	0x00000000


	//----- nvinfo : EIATTR_MIN_STACK_SIZE
	.align		4
.L_7:
        /*0030*/ 	.byte	0x04, 0x12
        /*0032*/ 	.short	(.L_9 - .L_8)
	.align		4
.L_8:
        /*0034*/ 	.word	index@(_Z20embedding_bwd_kernelPKfS0_Pfii)
        /*0038*/ 	.word	0x00000000


	//----- nvinfo : EIATTR_MIN_STACK_SIZE
	.align		4
.L_9:
        /*003c*/ 	.byte	0x04, 0x12
        /*003e*/ 	.short	(.L_11 - .L_10)
	.align		4
.L_10:
        /*0040*/ 	.word	index@(_Z20embedding_fwd_kernelPKfPKiPfiii)
        /*0044*/ 	.word	0x00000000
.L_11:


//--------------------- .nv.compat                --------------------------
	.section	.nv.compat,"",@"SHT_CUDA_COMPAT_INFO"
	.align	4
        /*0000*/ 	.byte	0x02, 0x09, 0x00, 0x00, 0x02, 0x02, 0x01, 0x00, 0x02, 0x05, 0x05, 0x00, 0x03, 0x07, 0x01, 0x01
        /*0010*/ 	.byte	0x02, 0x03, 0x00, 0x00, 0x02, 0x06, 0x01, 0x00, 0x04, 0x0b, 0x08, 0x00, 0x09, 0x00, 0x00, 0x00
        /*0020*/ 	.byte	0x00, 0x00, 0x00, 0x00


//--------------------- .nv.info._Z20embedding_bwd_kernelPKfS0_Pfii --------------------------
	.section	.nv.info._Z20embedding_bwd_kernelPKfS0_Pfii,"",@"SHT_CUDA_INFO"
	.sectionflags	@""
	.align	4


	//----- nvinfo : EIATTR_CUDA_API_VERSION
	.align		4
        /*0000*/ 	.byte	0x04, 0x37
        /*0002*/ 	.short	(.L_13 - .L_12)
.L_12:
        /*0004*/ 	.word	0x00000082


	//----- nvinfo : EIATTR_KPARAM_INFO
	.align		4
.L_13:
        /*0008*/ 	.byte	0x04, 0x17
        /*000a*/ 	.short	(.L_15 - .L_14)
.L_14:
        /*000c*/ 	.word	0x00000000
        /*0010*/ 	.short	0x0004
        /*0012*/ 	.short	0x001c
        /*0014*/ 	.byte	0x00, 0xf0, 0x11, 0x00


	//----- nvinfo : EIATTR_KPARAM_INFO
	.align		4
.L_15:
        /*0018*/ 	.byte	0x04, 0x17
        /*001a*/ 	.short	(.L_17 - .L_16)
.L_16:
        /*001c*/ 	.word	0x00000000
        /*0020*/ 	.short	0x0003
        /*0022*/ 	.short	0x0018
        /*0024*/ 	.byte	0x00, 0xf0, 0x11, 0x00


	//----- nvinfo : EIATTR_KPARAM_INFO
	.align		4
.L_17:
        /*0028*/ 	.byte	0x04, 0x17
        /*002a*/ 	.short	(.L_19 - .L_18)
.L_18:
        /*002c*/ 	.word	0x00000000
        /*0030*/ 	.short	0x0002
        /*0032*/ 	.short	0x0010
        /*0034*/ 	.byte	0x00, 0xf5, 0x21, 0x00


	//----- nvinfo : EIATTR_KPARAM_INFO
	.align		4
.L_19:
        /*0038*/ 	.byte	0x04, 0x17
        /*003a*/ 	.short	(.L_21 - .L_20)
.L_20:
        /*003c*/ 	.word	0x00000000
        /*0040*/ 	.short	0x0001
        /*0042*/ 	.short	0x0008
        /*0044*/ 	.byte	0x00, 0xf5, 0x21, 0x00


	//----- nvinfo : EIATTR_KPARAM_INFO
	.align		4
.L_21:
        /*0048*/ 	.byte	0x04, 0x17
        /*004a*/ 	.short	(.L_23 - .L_22)
.L_22:
        /*004c*/ 	.word	0x00000000
        /*0050*/ 	.short	0x0000
        /*0052*/ 	.short	0x0000
        /*0054*/ 	.byte	0x00, 0xf5, 0x21, 0x00


	//----- nvinfo : EIATTR_SPARSE_MMA_MASK
	.align		4
.L_23:
        /*0058*/ 	.byte	0x03, 0x50
        /*005a*/ 	.short	0x0000


	//----- nvinfo : EIATTR_MAXREG_COUNT
	.align		4
        /*005c*/ 	.byte	0x03, 0x1b
        /*005e*/ 	.short	0x00ff


	//----- nvinfo : EIATTR_MERCURY_ISA_VERSION
	.align		4
        /*0060*/ 	.byte	0x03, 0x5f
        /*0062*/ 	.short	0x0101


	//----- nvinfo : EIATTR_VRC_CTA_INIT_COUNT
	.align		4
        /*0064*/ 	.byte	0x02, 0x4a
	.zero		1
	.zero		1


	//----- nvinfo : EIATTR_EXIT_INSTR_OFFSETS
	.align		4
        /*0068*/ 	.byte	0x04, 0x1c
        /*006a*/ 	.short	(.L_25 - .L_24)


	//   ....[0]....
.L_24:
        /*006c*/ 	.word	0x00000010


	//----- nvinfo : EIATTR_CBANK_PARAM_SIZE
	.align		4
.L_25:
        /*0070*/ 	.byte	0x03, 0x19
        /*0072*/ 	.short	0x0020


	//----- nvinfo : EIATTR_PARAM_CBANK
	.align		4
        /*0074*/ 	.byte	0x04, 0x0a
        /*0076*/ 	.short	(.L_27 - .L_26)
	.align		4
.L_26:
        /*0078*/ 	.word	index@(.nv.constant0._Z20embedding_bwd_kernelPKfS0_Pfii)
        /*007c*/ 	.short	0x0380
        /*007e*/ 	.short	0x0020


	//----- nvinfo : EIATTR_SW_WAR
	.align		4
.L_27:
        /*0080*/ 	.byte	0x04, 0x36
        /*0082*/ 	.short	(.L_29 - .L_28)
.L_28:
        /*0084*/ 	.word	0x00000008
.L_29:


//--------------------- .nv.info._Z20embedding_fwd_kernelPKfPKiPfiii --------------------------
	.section	.nv.info._Z20embedding_fwd_kernelPKfPKiPfiii,"",@"SHT_CUDA_INFO"
	.sectionflags	@""
	.align	4


	//----- nvinfo : EIATTR_CUDA_API_VERSION
	.align		4
        /*0000*/ 	.byte	0x04, 0x37
        /*0002*/ 	.short	(.L_31 - .L_30)
.L_30:
        /*0004*/ 	.word	0x00000082


	//----- nvinfo : EIATTR_KPARAM_INFO
	.align		4
.L_31:
        /*0008*/ 	.byte	0x04, 0x17
        /*000a*/ 	.short	(.L_33 - .L_32)
.L_32:
        /*000c*/ 	.word	0x00000000
        /*0010*/ 	.short	0x0005
        /*0012*/ 	.short	0x0020
        /*0014*/ 	.byte	0x00, 0xf0, 0x11, 0x00


	//----- nvinfo : EIATTR_KPARAM_INFO
	.align		4
.L_33:
        /*0018*/ 	.byte	0x04, 0x17
        /*001a*/ 	.short	(.L_35 - .L_34)
.L_34:
        /*001c*/ 	.word	0x00000000
        /*0020*/ 	.short	0x0004
        /*0022*/ 	.short	0x001c
        /*0024*/ 	.byte	0x00, 0xf0, 0x11, 0x00


	//----- nvinfo : EIATTR_KPARAM_INFO
	.align		4
.L_35:
        /*0028*/ 	.byte	0x04, 0x17
        /*002a*/ 	.short	(.L_37 - .L_36)
.L_36:
        /*002c*/ 	.word	0x00000000
        /*0030*/ 	.short	0x0003
        /*0032*/ 	.short	0x0018
        /*0034*/ 	.byte	0x00, 0xf0, 0x11, 0x00


	//----- nvinfo : EIATTR_KPARAM_INFO
	.align		4
.L_37:
        /*0038*/ 	.byte	0x04, 0x17
        /*003a*/ 	.short	(.L_39 - .L_38)
.L_38:
        /*003c*/ 	.word	0x00000000
        /*0040*/ 	.short	0x0002
        /*0042*/ 	.short	0x0010
        /*0044*/ 	.byte	0x00, 0xf5, 0x21, 0x00


	//----- nvinfo : EIATTR_KPARAM_INFO
	.align		4
.L_39:
        /*0048*/ 	.byte	0x04, 0x17
        /*004a*/ 	.short	(.L_41 - .L_40)
.L_40:
        /*004c*/ 	.word	0x00000000
        /*0050*/ 	.short	0x0001
        /*0052*/ 	.short	0x0008
        /*0054*/ 	.byte	0x00, 0xf5, 0x21, 0x00


	//----- nvinfo : EIATTR_KPARAM_INFO
	.align		4
.L_41:
        /*0058*/ 	.byte	0x04, 0x17
        /*005a*/ 	.short	(.L_43 - .L_42)
.L_42:
        /*005c*/ 	.word	0x00000000
        /*0060*/ 	.short	0x0000
        /*0062*/ 	.short	0x0000
        /*0064*/ 	.byte	0x00, 0xf5, 0x21, 0x00


	//----- nvinfo : EIATTR_SPARSE_MMA_MASK
	.align		4
.L_43:
        /*0068*/ 	.byte	0x03, 0x50
        /*006a*/ 	.short	0x0000


	//----- nvinfo : EIATTR_MAXREG_COUNT
	.align		4
        /*006c*/ 	.byte	0x03, 0x1b
        /*006e*/ 	.short	0x00ff


	//----- nvinfo : EIATTR_MERCURY_ISA_VERSION
	.align		4
        /*0070*/ 	.byte	0x03, 0x5f
        /*0072*/ 	.short	0x0101


	//----- nvinfo : EIATTR_VRC_CTA_INIT_COUNT
	.align		4
        /*0074*/ 	.byte	0x02, 0x4a
	.zero		1
	.zero		1


	//----- nvinfo : EIATTR_EXIT_INSTR_OFFSETS
	.align		4
        /*0078*/ 	.byte	0x04, 0x1c
        /*007a*/ 	.short	(.L_45 - .L_44)


	//   ....[0]....
.L_44:
        /*007c*/ 	.word	0x00000010


	//----- nvinfo : EIATTR_CBANK_PARAM_SIZE
	.align		4
.L_45:
        /*0080*/ 	.byte	0x03, 0x19
        /*0082*/ 	.short	0x0024


	//----- nvinfo : EIATTR_PARAM_CBANK
	.align		4
        /*0084*/ 	.byte	0x04, 0x0a
        /*0086*/ 	.short	(.L_47 - .L_46)
	.align		4
.L_46:
        /*0088*/ 	.word	index@(.nv.constant0._Z20embedding_fwd_kernelPKfPKiPfiii)
        /*008c*/ 	.short	0x0380
        /*008e*/ 	.short	0x0024


	//----- nvinfo : EIATTR_SW_WAR
	.align		4
.L_47:
        /*0090*/ 	.byte	0x04, 0x36
        /*0092*/ 	.short	(.L_49 - .L_48)
.L_48:
        /*0094*/ 	.word	0x00000008
.L_49:


//--------------------- .nv.callgraph             --------------------------
	.section	.nv.callgraph,"",@"SHT_CUDA_CALLGRAPH"
	.align	4
	.sectionentsize	8
	.align		4
        /*0000*/ 	.word	0x00000000
	.align		4
        /*0004*/ 	.word	0xffffffff
	.align		4
        /*0008*/ 	.word	0x00000000
	.align		4
        /*000c*/ 	.word	0xfffffffe
	.align		4
        /*0010*/ 	.word	0x00000000
	.align		4
        /*0014*/ 	.word	0xfffffffd
	.align		4
        /*0018*/ 	.word	0x00000000
	.align		4
        /*001c*/ 	.word	0xfffffffc


//--------------------- .text._Z20embedding_bwd_kernelPKfS0_Pfii --------------------------
	.section	.text._Z20embedding_bwd_kernelPKfS0_Pfii,"ax",@progbits
	.align	128
        .global         _Z20embedding_bwd_kernelPKfS0_Pfii
        .type           _Z20embedding_bwd_kernelPKfS0_Pfii,@function
        .size           _Z20embedding_bwd_kernelPKfS0_Pfii,(.L_x_2 - _Z20embedding_bwd_kernelPKfS0_Pfii)
        .other          _Z20embedding_bwd_kernelPKfS0_Pfii,@"STO_CUDA_ENTRY STV_DEFAULT"
_Z20embedding_bwd_kernelPKfS0_Pfii:
.text._Z20embedding_bwd_kernelPKfS0_Pfii:
[----:B------:R-:W-:Y:S01]  /*0000*/  LDC R1, c[0x0][0x37c] ;  /* 0x0000df00ff017b82 */ /* 0x000fe20000000800 */
[----:B------:R-:W-:Y:S05]  /*0010*/  EXIT ;  /* 0x000000000000794d */ /* 0x000fea0003800000 */
.L_x_0:
[----:B------:R-:W-:-:S00]  /*0020*/  BRA `(.L_x_0) ;  /* 0xfffffffc00fc7947 */ /* 0x000fc0000383ffff */
[----:B------:R-:W-:-:S00]  /*0030*/  NOP ;  /* 0x0000000000007918 */ /* 0x000fc00000000000 */
        /* <DEDUP_REMOVED lines=12> */
.L_x_2:


//--------------------- .text._Z20embedding_fwd_kernelPKfPKiPfiii --------------------------
	.section	.text._Z20embedding_fwd_kernelPKfPKiPfiii,"ax",@progbits
	.align	128
        .global         _Z20embedding_fwd_kernelPKfPKiPfiii
        .type           _Z20embedding_fwd_kernelPKfPKiPfiii,@function
        .size           _Z20embedding_fwd_kernelPKfPKiPfiii,(.L_x_3 - _Z20embedding_fwd_kernelPKfPKiPfiii)
        .other          _Z20embedding_fwd_kernelPKfPKiPfiii,@"STO_CUDA_ENTRY STV_DEFAULT"
_Z20embedding_fwd_kernelPKfPKiPfiii:
.text._Z20embedding_fwd_kernelPKfPKiPfiii:
[----:B------:R-:W-:Y:S01]  /*0000*/  LDC R1, c[0x0][0x37c] ;  /* 0x0000df00ff017b82 */ /* 0x000fe20000000800 */
[----:B------:R-:W-:Y:S05]  /*0010*/  EXIT ;  /* 0x000000000000794d */ /* 0x000fea0003800000 */
.L_x_1:
        /* <DEDUP_REMOVED lines=14> */
.L_x_3:


//--------------------- .nv.shared.reserved.0     --------------------------
	.section	.nv.shared.reserved.0,"aw",@nobits
	.weak		__nv_reservedSMEM_offset_0_alias
	.size		__nv_reservedSMEM_offset_0_alias, 0, 64
	.other		__nv_reservedSMEM_offset_0_alias,@"STO_CUDA_RESERVED_SHARED STV_DEFAULT"
__nv_reservedSMEM_offset_0_alias:
	.zero		0
	.zero		64


//--------------------- .nv.constant0._Z20embedding_bwd_kernelPKfS0_Pfii --------------------------
	.section	.nv.constant0._Z20embedding_bwd_kernelPKfS0_Pfii,"a",@progbits
	.sectionflags	@""
	.align	4
.nv.constant0._Z20embedding_bwd_kernelPKfS0_Pfii:
	.zero		928


//--------------------- .nv.constant0._Z20embedding_fwd_kernelPKfPKiPfiii --------------------------
	.section	.nv.constant0._Z20embedding_fwd_kernelPKfPKiPfiii,"a",@progbits
	.sectionflags	@""
	.align	4
.nv.constant0._Z20embedding_fwd_kernelPKfPKiPfiii:
	.zero		932


//--------------------- SYMBOLS --------------------------

	.type		.nv.reservedSmem.offset0,@object
	.size		.nv.reservedSmem.offset0,0x4
